//
// Generated by NVIDIA NVVM Compiler
//
// Compiler Build ID: CL-36424714
// Cuda compilation tools, release 13.0, V13.0.88
// Based on NVVM 20.0.0
//

.version 9.0
.target sm_100
.address_size 64

	// .globl	_Z4vaddPKfS0_Pfi

.visible .entry _Z4vaddPKfS0_Pfi(
	.param .u64 .ptr .align 1 _Z4vaddPKfS0_Pfi_param_0,
	.param .u64 .ptr .align 1 _Z4vaddPKfS0_Pfi_param_1,
	.param .u64 .ptr .align 1 _Z4vaddPKfS0_Pfi_param_2,
	.param .u32 _Z4vaddPKfS0_Pfi_param_3
)
{
	.reg .pred 	%p<2>;
	.reg .b32 	%r<6>;
	.reg .b32 	%f<4>;
	.reg .b64 	%rd<11>;

	ld.param.u64 	%rd1, [_Z4vaddPKfS0_Pfi_param_0];
	ld.param.u64 	%rd2, [_Z4vaddPKfS0_Pfi_param_1];
	ld.param.u64 	%rd3, [_Z4vaddPKfS0_Pfi_param_2];
	ld.param.u32 	%r2, [_Z4vaddPKfS0_Pfi_param_3];
	mov.u32 	%r3, %ntid.x;
	mov.u32 	%r4, %ctaid.x;
	mov.u32 	%r5, %tid.x;
	mad.lo.s32 	%r1, %r3, %r4, %r5;
	setp.ge.s32 	%p1, %r1, %r2;
	@%p1 bra 	$L__BB0_2;
	cvta.to.global.u64 	%rd4, %rd1;
	cvta.to.global.u64 	%rd5, %rd2;
	cvta.to.global.u64 	%rd6, %rd3;
	mul.wide.s32 	%rd7, %r1, 4;
	add.s64 	%rd8, %rd4, %rd7;
	ld.global.f32 	%f1, [%rd8];
	add.s64 	%rd9, %rd5, %rd7;
	ld.global.f32 	%f2, [%rd9];
	add.f32 	%f3, %f1, %f2;
	add.s64 	%rd10, %rd6, %rd7;
	st.global.f32 	[%rd10], %f3;
$L__BB0_2:
	ret;

}


// ===== COMPILED SASS (sm_100) =====

	.target	sm_100

	.elftype	@"ET_EXEC"


//--------------------- .note.nv.tkinfo           --------------------------
	.section	.note.nv.tkinfo,"",@"SHT_NOTE"
	.sectionflags	@"SHF_NOTE_NV_TKINFO"
	.tkinfo
        /*0018*/ 	.word	0x00000002
        /*0030*/ 	.string	""
        /*0030*/ 	.string	"ptxas"
        /*0030*/ 	.string	"Cuda compilation tools, release 13.0, V13.0.88"
        /*0030*/ 	.string	"Build cuda_13.0.r13.0/compiler.36424714_0"
        /*0030*/ 	.string	"-arch sm_100 -m 64 "



//--------------------- .note.nv.cuinfo           --------------------------
	.section	.note.nv.cuinfo,"",@"SHT_NOTE"
	.sectionflags	@"SHF_NOTE_NV_CUINFO"
        /*0018*/ 	.short	0x0002
        /*001a*/ 	.short	0x0064
        /*001c*/ 	.short	0x0082
	.zero		2


//--------------------- .nv.info                  --------------------------
	.section	.nv.info,"",@"SHT_CUDA_INFO"
	.align	4


	//----- nvinfo : EIATTR_REGCOUNT
	.align		4
        /*0000*/ 	.byte	0x04, 0x2f
        /*0002*/ 	.short	(.L_1 - .L_0)
	.align		4
.L_0:
        /*0004*/ 	.word	index@(_Z4vaddPKfS0_Pfi)
        /*0008*/ 	.word	0x0000000c


	//----- nvinfo : EIATTR_FRAME_SIZE
	.align		4
.L_1:
        /*000c*/ 	.byte	0x04, 0x11
        /*000e*/ 	.short	(.L_3 - .L_2)
	.align		4
.L_2:
        /*0010*/ 	.word	index@(_Z4vaddPKfS0_Pfi)
        /*0014*/ 	.word	0x00000000


	//----- nvinfo : EIATTR_MIN_STACK_SIZE
	.align		4
.L_3:
        /*0018*/ 	.byte	0x04, 0x12
        /*001a*/ 	.short	(.L_5 - .L_4)
	.align		4
.L_4:
        /*001c*/ 	.word	index@(_Z4vaddPKfS0_Pfi)
        /*0020*/ 	.word	0x00000000
.L_5:


//--------------------- .nv.compat                --------------------------
	.section	.nv.compat,"",@"SHT_CUDA_COMPAT_INFO"
	.align	4
        /*0000*/ 	.byte	0x02, 0x09, 0x00, 0x00, 0x02, 0x02, 0x01, 0x00, 0x02, 0x05, 0x05, 0x00, 0x03, 0x07, 0x01, 0x01
        /*0010*/ 	.byte	0x02, 0x03, 0x00, 0x00, 0x02, 0x06, 0x01, 0x00, 0x04, 0x0b, 0x08, 0x00, 0x09, 0x00, 0x00, 0x00
        /*0020*/ 	.byte	0x00, 0x00, 0x00, 0x00


//--------------------- .nv.info._Z4vaddPKfS0_Pfi --------------------------
	.section	.nv.info._Z4vaddPKfS0_Pfi,"",@"SHT_CUDA_INFO"
	.sectionflags	@""
	.align	4


	//----- nvinfo : EIATTR_CUDA_API_VERSION
	.align		4
        /*0000*/ 	.byte	0x04, 0x37
        /*0002*/ 	.short	(.L_7 - .L_6)
.L_6:
        /*0004*/ 	.word	0x00000082


	//----- nvinfo : EIATTR_KPARAM_INFO
	.align		4
.L_7:
        /*0008*/ 	.byte	0x04, 0x17
        /*000a*/ 	.short	(.L_9 - .L_8)
.L_8:
        /*000c*/ 	.word	0x00000000
        /*0010*/ 	.short	0x0003
        /*0012*/ 	.short	0x0018
        /*0014*/ 	.byte	0x00, 0xf0, 0x11, 0x00


	//----- nvinfo : EIATTR_KPARAM_INFO
	.align		4
.L_9:
        /*0018*/ 	.byte	0x04, 0x17
        /*001a*/ 	.short	(.L_11 - .L_10)
.L_10:
        /*001c*/ 	.word	0x00000000
        /*0020*/ 	.short	0x0002
        /*0022*/ 	.short	0x0010
        /*0024*/ 	.byte	0x00, 0xf5, 0x21, 0x00


	//----- nvinfo : EIATTR_KPARAM_INFO
	.align		4
.L_11:
        /*0028*/ 	.byte	0x04, 0x17
        /*002a*/ 	.short	(.L_13 - .L_12)
.L_12:
        /*002c*/ 	.word	0x00000000
        /*0030*/ 	.short	0x0001
        /*0032*/ 	.short	0x0008
        /*0034*/ 	.byte	0x00, 0xf5, 0x21, 0x00


	//----- nvinfo : EIATTR_KPARAM_INFO
	.align		4
.L_13:
        /*0038*/ 	.byte	0x04, 0x17
        /*003a*/ 	.short	(.L_15 - .L_14)
.L_14:
        /*003c*/ 	.word	0x00000000
        /*0040*/ 	.short	0x0000
        /*0042*/ 	.short	0x0000
        /*0044*/ 	.byte	0x00, 0xf5, 0x21, 0x00


	//----- nvinfo : EIATTR_SPARSE_MMA_MASK
	.align		4
.L_15:
        /*0048*/ 	.byte	0x03, 0x50
        /*004a*/ 	.short	0x0000


	//----- nvinfo : EIATTR_MAXREG_COUNT
	.align		4
        /*004c*/ 	.byte	0x03, 0x1b
        /*004e*/ 	.short	0x00ff


	//----- nvinfo : EIATTR_MERCURY_ISA_VERSION
	.align		4
        /*0050*/ 	.byte	0x03, 0x5f
        /*0052*/ 	.short	0x0101


	//----- nvinfo : EIATTR_VRC_CTA_INIT_COUNT
	.align		4
        /*0054*/ 	.byte	0x02, 0x4a
	.zero		1
	.zero		1


	//----- nvinfo : EIATTR_EXIT_INSTR_OFFSETS
	.align		4
        /*0058*/ 	.byte	0x04, 0x1c
        /*005a*/ 	.short	(.L_17 - .L_16)


	//   ....[0]....
.L_16:
        /*005c*/ 	.word	0x00000070


	//   ....[1]....
        /*0060*/ 	.word	0x00000130


	//----- nvinfo : EIATTR_CBANK_PARAM_SIZE
	.align		4
.L_17:
        /*0064*/ 	.byte	0x03, 0x19
        /*0066*/ 	.short	0x001c


	//----- nvinfo : EIATTR_PARAM_CBANK
	.align		4
        /*0068*/ 	.byte	0x04, 0x0a
        /*006a*/ 	.short	(.L_19 - .L_18)
	.align		4
.L_18:
        /*006c*/ 	.word	index@(.nv.constant0._Z4vaddPKfS0_Pfi)
        /*0070*/ 	.short	0x0380
        /*0072*/ 	.short	0x001c


	//----- nvinfo : EIATTR_SW_WAR
	.align		4
.L_19:
        /*0074*/ 	.byte	0x04, 0x36
        /*0076*/ 	.short	(.L_21 - .L_20)
.L_20:
        /*0078*/ 	.word	0x00000008
.L_21:


//--------------------- .nv.callgraph             --------------------------
	.section	.nv.callgraph,"",@"SHT_CUDA_CALLGRAPH"
	.align	4
	.sectionentsize	8
	.align		4
        /*0000*/ 	.word	0x00000000
	.align		4
        /*0004*/ 	.word	0xffffffff
	.align		4
        /*0008*/ 	.word	0x00000000
	.align		4
        /*000c*/ 	.word	0xfffffffe
	.align		4
        /*0010*/ 	.word	0x00000000
	.align		4
        /*0014*/ 	.word	0xfffffffd
	.align		4
        /*0018*/ 	.word	0x00000000
	.align		4
        /*001c*/ 	.word	0xfffffffc


//--------------------- .text._Z4vaddPKfS0_Pfi    --------------------------
	.section	.text._Z4vaddPKfS0_Pfi,"ax",@progbits
	.align	128
        .global         _Z4vaddPKfS0_Pfi
        .type           _Z4vaddPKfS0_Pfi,@function
        .size           _Z4vaddPKfS0_Pfi,(.L_x_1 - _Z4vaddPKfS0_Pfi)
        .other          _Z4vaddPKfS0_Pfi,@"STO_CUDA_ENTRY STV_DEFAULT"
_Z4vaddPKfS0_Pfi:
.text._Z4vaddPKfS0_Pfi:
[----:B------:R-:W-:Y:S01]  /*0000*/  LDC R1, c[0x0][0x37c] ;  /* 0x0000df00ff017b82 */ /* 0x000fe20000000800 */
[----:B------:R-:W0:Y:S01]  /*0010*/  S2R R9, SR_CTAID.X ;  /* 0x0000000000097919 */ /* 0x000e220000002500 */
[----:B------:R-:W0:Y:S01]  /*0020*/  LDCU UR4, c[0x0][0x360] ;  /* 0x00006c00ff0477ac */ /* 0x000e220008000800 */
[----:B------:R-:W0:Y:S01]  /*0030*/  S2R R0, SR_TID.X ;  /* 0x0000000000007919 */ /* 0x000e220000002100 */
[----:B------:R-:W1:Y:S01]  /*0040*/  LDCU UR5, c[0x0][0x398] ;  /* 0x00007300ff0577ac */ /* 0x000e620008000800 */
[----:B0-----:R-:W-:-:S05]  /*0050*/  IMAD R9, R9, UR4, R0 ;  /* 0x0000000409097c24 */ /* 0x001fca000f8e0200 */
[----:B-1----:R-:W-:-:S13]  /*0060*/  ISETP.GE.AND P0, PT, R9, UR5, PT ;  /* 0x0000000509007c0c */ /* 0x002fda000bf06270 */
[----:B------:R-:W-:Y:S05]  /*0070*/  @P0 EXIT ;  /* 0x000000000000094d */ /* 0x000fea0003800000 */
[----:B------:R-:W0:Y:S01]  /*0080*/  LDC.64 R2, c[0x0][0x380] ;  /* 0x0000e000ff027b82 */ /* 0x000e220000000a00 */
[----:B------:R-:W1:Y:S07]  /*0090*/  LDCU.64 UR4, c[0x0][0x358] ;  /* 0x00006b00ff0477ac */ /* 0x000e6e0008000a00 */
[----:B------:R-:W2:Y:S08]  /*00a0*/  LDC.64 R4, c[0x0][0x388] ;  /* 0x0000e200ff047b82 */ /* 0x000eb00000000a00 */
[----:B------:R-:W3:Y:S01]  /*00b0*/  LDC.64 R6, c[0x0][0x390] ;  /* 0x0000e400ff067b82 */ /* 0x000ee20000000a00 */
[----:B0-----:R-:W-:-:S06]  /*00c0*/  IMAD.WIDE R2, R9, 0x4, R2 ;  /* 0x0000000409027825 */ /* 0x001fcc00078e0202 */
[----:B-1----:R-:W4:Y:S01]  /*00d0*/  LDG.E R2, desc[UR4][R2.64] ;  /* 0x0000000402027981 */ /* 0x002f22000c1e1900 */
[----:B--2---:R-:W-:-:S06]  /*00e0*/  IMAD.WIDE R4, R9, 0x4, R4 ;  /* 0x0000000409047825 */ /* 0x004fcc00078e0204 */
[----:B------:R-:W4:Y:S01]  /*00f0*/  LDG.E R5, desc[UR4][R4.64] ;  /* 0x0000000404057981 */ /* 0x000f22000c1e1900 */
[----:B---3--:R-:W-:-:S04]  /*0100*/  IMAD.WIDE R6, R9, 0x4, R6 ;  /* 0x0000000409067825 */ /* 0x008fc800078e0206 */
[----:B----4-:R-:W-:-:S05]  /*0110*/  FADD R9, R2, R5 ;  /* 0x0000000502097221 */ /* 0x010fca0000000000 */
[----:B------:R-:W-:Y:S01]  /*0120*/  STG.E desc[UR4][R6.64], R9 ;  /* 0x0000000906007986 */ /* 0x000fe2000c101904 */
[----:B------:R-:W-:Y:S05]  /*0130*/  EXIT ;  /* 0x000000000000794d */ /* 0x000fea0003800000 */
.L_x_0:
[----:B------:R-:W-:-:S00]  /*0140*/  BRA `(.L_x_0) ;  /* 0xfffffffc00fc7947 */ /* 0x000fc0000383ffff */
[----:B------:R-:W-:-:S00]  /*0150*/  NOP ;  /* 0x0000000000007918 */ /* 0x000fc00000000000 */
        /* <DEDUP_REMOVED lines=10> */
.L_x_1:


//--------------------- .nv.shared.reserved.0     --------------------------
	.section	.nv.shared.reserved.0,"aw",@nobits
	.weak		__nv_reservedSMEM_offset_0_alias
	.size		__nv_reservedSMEM_offset_0_alias, 0, 64
	.other		__nv_reservedSMEM_offset_0_alias,@"STO_CUDA_RESERVED_SHARED STV_DEFAULT"
__nv_reservedSMEM_offset_0_alias:
	.zero		0
	.zero		64


//--------------------- .nv.constant0._Z4vaddPKfS0_Pfi --------------------------
	.section	.nv.constant0._Z4vaddPKfS0_Pfi,"a",@progbits
	.sectionflags	@""
	.align	4
.nv.constant0._Z4vaddPKfS0_Pfi:
	.zero		924


//--------------------- SYMBOLS --------------------------

	.type		.nv.reservedSmem.offset0,@object
	.size		.nv.reservedSmem.offset0,0x4
